//
// Generated by NVIDIA NVVM Compiler
//
// Compiler Build ID: CL-36424714
// Cuda compilation tools, release 13.0, V13.0.88
// Based on NVVM 20.0.0
//

.version 9.0
.target sm_100
.address_size 64

	// .globl	cos_forward
.global .align 4 .b8 __cudart_i2opi_f[24] = {65, 144, 67, 60, 153, 149, 98, 219, 192, 221, 52, 245, 209, 87, 39, 252, 41, 21, 68, 78, 110, 131, 249, 162};

.visible .entry cos_forward(
	.param .align 1 .b8 cos_forward_param_0[1],
	.param .u64 cos_forward_param_1,
	.param .u64 .ptr .align 1 cos_forward_param_2,
	.param .u64 .ptr .align 1 cos_forward_param_3
)
{
	.local .align 4 .b8 	__local_depot0[28];
	.reg .b64 	%SP;
	.reg .b64 	%SPL;
	.reg .pred 	%p<10>;
	.reg .b32 	%r<45>;
	.reg .b32 	%f<28>;
	.reg .b64 	%rd<31>;
	.reg .b64 	%fd<3>;

	mov.u64 	%SPL, __local_depot0;
	ld.param.u64 	%rd12, [cos_forward_param_1];
	ld.param.u64 	%rd10, [cos_forward_param_2];
	ld.param.u64 	%rd11, [cos_forward_param_3];
	add.u64 	%rd1, %SPL, 0;
	mov.u32 	%r15, %ctaid.x;
	mov.u32 	%r16, %ntid.x;
	mov.u32 	%r17, %tid.x;
	mad.lo.s32 	%r18, %r15, %r16, %r17;
	cvt.u64.u32 	%rd2, %r18;
	setp.le.u64 	%p1, %rd12, %rd2;
	@%p1 bra 	$L__BB0_10;
	cvta.to.global.u64 	%rd14, %rd10;
	shl.b64 	%rd15, %rd2, 2;
	add.s64 	%rd16, %rd14, %rd15;
	ld.global.f32 	%f1, [%rd16];
	mul.f32 	%f7, %f1, 0f3F22F983;
	cvt.rni.s32.f32 	%r44, %f7;
	cvt.rn.f32.s32 	%f8, %r44;
	fma.rn.f32 	%f9, %f8, 0fBFC90FDA, %f1;
	fma.rn.f32 	%f10, %f8, 0fB3A22168, %f9;
	fma.rn.f32 	%f27, %f8, 0fA7C234C5, %f10;
	abs.f32 	%f3, %f1;
	setp.ltu.f32 	%p2, %f3, 0f47CE4780;
	@%p2 bra 	$L__BB0_9;
	setp.neu.f32 	%p3, %f3, 0f7F800000;
	@%p3 bra 	$L__BB0_4;
	mov.f32 	%f13, 0f00000000;
	mul.rn.f32 	%f27, %f1, %f13;
	mov.b32 	%r44, 0;
	bra.uni 	$L__BB0_9;
$L__BB0_4:
	mov.b32 	%r2, %f1;
	shl.b32 	%r20, %r2, 8;
	or.b32  	%r3, %r20, -2147483648;
	mov.b64 	%rd30, 0;
	mov.b32 	%r41, 0;
	mov.u64 	%rd28, __cudart_i2opi_f;
	mov.u64 	%rd29, %rd1;
$L__BB0_5:
	.pragma "nounroll";
	ld.global.nc.u32 	%r21, [%rd28];
	mad.wide.u32 	%rd19, %r21, %r3, %rd30;
	shr.u64 	%rd30, %rd19, 32;
	st.local.u32 	[%rd29], %rd19;
	add.s32 	%r41, %r41, 1;
	add.s64 	%rd29, %rd29, 4;
	add.s64 	%rd28, %rd28, 4;
	setp.ne.s32 	%p4, %r41, 6;
	@%p4 bra 	$L__BB0_5;
	shr.u32 	%r22, %r2, 23;
	st.local.u32 	[%rd1+24], %rd30;
	and.b32  	%r6, %r22, 31;
	and.b32  	%r23, %r22, 224;
	add.s32 	%r24, %r23, -128;
	shr.u32 	%r25, %r24, 5;
	mul.wide.u32 	%rd20, %r25, 4;
	sub.s64 	%rd9, %rd1, %rd20;
	ld.local.u32 	%r42, [%rd9+24];
	ld.local.u32 	%r43, [%rd9+20];
	setp.eq.s32 	%p5, %r6, 0;
	@%p5 bra 	$L__BB0_8;
	shf.l.wrap.b32 	%r42, %r43, %r42, %r6;
	ld.local.u32 	%r26, [%rd9+16];
	shf.l.wrap.b32 	%r43, %r26, %r43, %r6;
$L__BB0_8:
	shr.u32 	%r27, %r42, 30;
	shf.l.wrap.b32 	%r28, %r43, %r42, 2;
	shl.b32 	%r29, %r43, 2;
	shr.u32 	%r30, %r28, 31;
	add.s32 	%r31, %r30, %r27;
	neg.s32 	%r32, %r31;
	setp.lt.s32 	%p6, %r2, 0;
	selp.b32 	%r44, %r32, %r31, %p6;
	xor.b32  	%r33, %r28, %r2;
	shr.s32 	%r34, %r28, 31;
	xor.b32  	%r35, %r34, %r28;
	xor.b32  	%r36, %r34, %r29;
	cvt.u64.u32 	%rd21, %r35;
	shl.b64 	%rd22, %rd21, 32;
	cvt.u64.u32 	%rd23, %r36;
	or.b64  	%rd24, %rd22, %rd23;
	cvt.rn.f64.s64 	%fd1, %rd24;
	mul.f64 	%fd2, %fd1, 0d3BF921FB54442D19;
	cvt.rn.f32.f64 	%f11, %fd2;
	neg.f32 	%f12, %f11;
	setp.lt.s32 	%p7, %r33, 0;
	selp.f32 	%f27, %f12, %f11, %p7;
$L__BB0_9:
	add.s32 	%r38, %r44, 1;
	mul.rn.f32 	%f14, %f27, %f27;
	and.b32  	%r39, %r44, 1;
	setp.eq.b32 	%p8, %r39, 1;
	selp.f32 	%f15, %f27, 0f3F800000, %p8;
	fma.rn.f32 	%f16, %f14, %f15, 0f00000000;
	fma.rn.f32 	%f17, %f14, 0f37CBAC00, 0fBAB607ED;
	selp.f32 	%f18, 0fB94D4153, %f17, %p8;
	selp.f32 	%f19, 0f3C0885E4, 0f3D2AAABB, %p8;
	fma.rn.f32 	%f20, %f18, %f14, %f19;
	selp.f32 	%f21, 0fBE2AAAA8, 0fBEFFFFFF, %p8;
	fma.rn.f32 	%f22, %f20, %f14, %f21;
	fma.rn.f32 	%f23, %f22, %f16, %f15;
	and.b32  	%r40, %r38, 2;
	setp.eq.s32 	%p9, %r40, 0;
	mov.f32 	%f24, 0f00000000;
	sub.f32 	%f25, %f24, %f23;
	selp.f32 	%f26, %f23, %f25, %p9;
	cvta.to.global.u64 	%rd25, %rd11;
	add.s64 	%rd27, %rd25, %rd15;
	st.global.f32 	[%rd27], %f26;
$L__BB0_10:
	ret;

}
	// .globl	cos_backward
.visible .entry cos_backward(
	.param .align 1 .b8 cos_backward_param_0[1],
	.param .u64 cos_backward_param_1,
	.param .u64 .ptr .align 1 cos_backward_param_2,
	.param .u64 .ptr .align 1 cos_backward_param_3,
	.param .u64 .ptr .align 1 cos_backward_param_4
)
{
	.local .align 4 .b8 	__local_depot1[28];
	.reg .b64 	%SP;
	.reg .b64 	%SPL;
	.reg .pred 	%p<10>;
	.reg .b32 	%r<44>;
	.reg .b32 	%f<32>;
	.reg .b64 	%rd<34>;
	.reg .b64 	%fd<3>;

	mov.u64 	%SPL, __local_depot1;
	ld.param.u64 	%rd13, [cos_backward_param_1];
	ld.param.u64 	%rd10, [cos_backward_param_2];
	ld.param.u64 	%rd11, [cos_backward_param_3];
	ld.param.u64 	%rd12, [cos_backward_param_4];
	add.u64 	%rd1, %SPL, 0;
	mov.u32 	%r15, %ctaid.x;
	mov.u32 	%r16, %ntid.x;
	mov.u32 	%r17, %tid.x;
	mad.lo.s32 	%r18, %r15, %r16, %r17;
	cvt.u64.u32 	%rd2, %r18;
	setp.le.u64 	%p1, %rd13, %rd2;
	@%p1 bra 	$L__BB1_10;
	cvta.to.global.u64 	%rd15, %rd10;
	shl.b64 	%rd16, %rd2, 2;
	add.s64 	%rd17, %rd15, %rd16;
	ld.global.f32 	%f1, [%rd17];
	mul.f32 	%f7, %f1, 0f3F22F983;
	cvt.rni.s32.f32 	%r43, %f7;
	cvt.rn.f32.s32 	%f8, %r43;
	fma.rn.f32 	%f9, %f8, 0fBFC90FDA, %f1;
	fma.rn.f32 	%f10, %f8, 0fB3A22168, %f9;
	fma.rn.f32 	%f31, %f8, 0fA7C234C5, %f10;
	abs.f32 	%f3, %f1;
	setp.ltu.f32 	%p2, %f3, 0f47CE4780;
	@%p2 bra 	$L__BB1_9;
	setp.neu.f32 	%p3, %f3, 0f7F800000;
	@%p3 bra 	$L__BB1_4;
	mov.f32 	%f13, 0f00000000;
	mul.rn.f32 	%f31, %f1, %f13;
	mov.b32 	%r43, 0;
	bra.uni 	$L__BB1_9;
$L__BB1_4:
	mov.b32 	%r2, %f1;
	shl.b32 	%r20, %r2, 8;
	or.b32  	%r3, %r20, -2147483648;
	mov.b64 	%rd33, 0;
	mov.b32 	%r40, 0;
	mov.u64 	%rd31, __cudart_i2opi_f;
	mov.u64 	%rd32, %rd1;
$L__BB1_5:
	.pragma "nounroll";
	ld.global.nc.u32 	%r21, [%rd31];
	mad.wide.u32 	%rd20, %r21, %r3, %rd33;
	shr.u64 	%rd33, %rd20, 32;
	st.local.u32 	[%rd32], %rd20;
	add.s32 	%r40, %r40, 1;
	add.s64 	%rd32, %rd32, 4;
	add.s64 	%rd31, %rd31, 4;
	setp.ne.s32 	%p4, %r40, 6;
	@%p4 bra 	$L__BB1_5;
	shr.u32 	%r22, %r2, 23;
	st.local.u32 	[%rd1+24], %rd33;
	and.b32  	%r6, %r22, 31;
	and.b32  	%r23, %r22, 224;
	add.s32 	%r24, %r23, -128;
	shr.u32 	%r25, %r24, 5;
	mul.wide.u32 	%rd21, %r25, 4;
	sub.s64 	%rd9, %rd1, %rd21;
	ld.local.u32 	%r41, [%rd9+24];
	ld.local.u32 	%r42, [%rd9+20];
	setp.eq.s32 	%p5, %r6, 0;
	@%p5 bra 	$L__BB1_8;
	shf.l.wrap.b32 	%r41, %r42, %r41, %r6;
	ld.local.u32 	%r26, [%rd9+16];
	shf.l.wrap.b32 	%r42, %r26, %r42, %r6;
$L__BB1_8:
	shr.u32 	%r27, %r41, 30;
	shf.l.wrap.b32 	%r28, %r42, %r41, 2;
	shl.b32 	%r29, %r42, 2;
	shr.u32 	%r30, %r28, 31;
	add.s32 	%r31, %r30, %r27;
	neg.s32 	%r32, %r31;
	setp.lt.s32 	%p6, %r2, 0;
	selp.b32 	%r43, %r32, %r31, %p6;
	xor.b32  	%r33, %r28, %r2;
	shr.s32 	%r34, %r28, 31;
	xor.b32  	%r35, %r34, %r28;
	xor.b32  	%r36, %r34, %r29;
	cvt.u64.u32 	%rd22, %r35;
	shl.b64 	%rd23, %rd22, 32;
	cvt.u64.u32 	%rd24, %r36;
	or.b64  	%rd25, %rd23, %rd24;
	cvt.rn.f64.s64 	%fd1, %rd25;
	mul.f64 	%fd2, %fd1, 0d3BF921FB54442D19;
	cvt.rn.f32.f64 	%f11, %fd2;
	neg.f32 	%f12, %f11;
	setp.lt.s32 	%p7, %r33, 0;
	selp.f32 	%f31, %f12, %f11, %p7;
$L__BB1_9:
	mul.rn.f32 	%f14, %f31, %f31;
	and.b32  	%r38, %r43, 1;
	setp.eq.b32 	%p8, %r38, 1;
	selp.f32 	%f15, 0f3F800000, %f31, %p8;
	fma.rn.f32 	%f16, %f14, %f15, 0f00000000;
	fma.rn.f32 	%f17, %f14, 0f37CBAC00, 0fBAB607ED;
	selp.f32 	%f18, %f17, 0fB94D4153, %p8;
	selp.f32 	%f19, 0f3D2AAABB, 0f3C0885E4, %p8;
	fma.rn.f32 	%f20, %f18, %f14, %f19;
	selp.f32 	%f21, 0fBEFFFFFF, 0fBE2AAAA8, %p8;
	fma.rn.f32 	%f22, %f20, %f14, %f21;
	fma.rn.f32 	%f23, %f22, %f16, %f15;
	and.b32  	%r39, %r43, 2;
	setp.eq.s32 	%p9, %r39, 0;
	mov.f32 	%f24, 0f00000000;
	sub.f32 	%f25, %f24, %f23;
	selp.f32 	%f26, %f23, %f25, %p9;
	cvta.to.global.u64 	%rd26, %rd12;
	add.s64 	%rd28, %rd26, %rd16;
	ld.global.f32 	%f27, [%rd28];
	cvta.to.global.u64 	%rd29, %rd11;
	add.s64 	%rd30, %rd29, %rd16;
	ld.global.f32 	%f28, [%rd30];
	mul.f32 	%f29, %f27, %f26;
	sub.f32 	%f30, %f28, %f29;
	st.global.f32 	[%rd30], %f30;
$L__BB1_10:
	ret;

}


// ===== COMPILED SASS (sm_100) =====

	.target	sm_100

	.elftype	@"ET_EXEC"


//--------------------- .note.nv.tkinfo           --------------------------
	.section	.note.nv.tkinfo,"",@"SHT_NOTE"
	.sectionflags	@"SHF_NOTE_NV_TKINFO"
	.tkinfo
        /*0018*/ 	.word	0x00000002
        /*0030*/ 	.string	""
        /*0030*/ 	.string	"ptxas"
        /*0030*/ 	.string	"Cuda compilation tools, release 13.0, V13.0.88"
        /*0030*/ 	.string	"Build cuda_13.0.r13.0/compiler.36424714_0"
        /*0030*/ 	.string	"-arch sm_100 -m 64 "



//--------------------- .note.nv.cuinfo           --------------------------
	.section	.note.nv.cuinfo,"",@"SHT_NOTE"
	.sectionflags	@"SHF_NOTE_NV_CUINFO"
        /*0018*/ 	.short	0x0002
        /*001a*/ 	.short	0x0064
        /*001c*/ 	.short	0x0082
	.zero		2


//--------------------- .nv.info                  --------------------------
	.section	.nv.info,"",@"SHT_CUDA_INFO"
	.align	4


	//----- nvinfo : EIATTR_REGCOUNT
	.align		4
        /*0000*/ 	.byte	0x04, 0x2f
        /*0002*/ 	.short	(.L_2 - .L_1)
	.align		4
.L_1:
        /*0004*/ 	.word	index@(cos_forward)
        /*0008*/ 	.word	0x00000013


	//----- nvinfo : EIATTR_FRAME_SIZE
	.align		4
.L_2:
        /*000c*/ 	.byte	0x04, 0x11
        /*000e*/ 	.short	(.L_4 - .L_3)
	.align		4
.L_3:
        /*0010*/ 	.word	index@(cos_forward)
        /*0014*/ 	.word	0x00000000


	//----- nvinfo : EIATTR_REGCOUNT
	.align		4
.L_4:
        /*0018*/ 	.byte	0x04, 0x2f
        /*001a*/ 	.short	(.L_6 - .L_5)
	.align		4
.L_5:
        /*001c*/ 	.word	index@(cos_backward)
        /*0020*/ 	.word	0x00000013


	//----- nvinfo : EIATTR_FRAME_SIZE
	.align		4
.L_6:
        /*0024*/ 	.byte	0x04, 0x11
        /*0026*/ 	.short	(.L_8 - .L_7)
	.align		4
.L_7:
        /*0028*/ 	.word	index@(cos_backward)
        /*002c*/ 	.word	0x00000000


	//----- nvinfo : EIATTR_MIN_STACK_SIZE
	.align		4
.L_8:
        /*0030*/ 	.byte	0x04, 0x12
        /*0032*/ 	.short	(.L_10 - .L_9)
	.align		4
.L_9:
        /*0034*/ 	.word	index@(cos_backward)
        /*0038*/ 	.word	0x00000000


	//----- nvinfo : EIATTR_MIN_STACK_SIZE
	.align		4
.L_10:
        /*003c*/ 	.byte	0x04, 0x12
        /*003e*/ 	.short	(.L_12 - .L_11)
	.align		4
.L_11:
        /*0040*/ 	.word	index@(cos_forward)
        /*0044*/ 	.word	0x00000000
.L_12:


//--------------------- .nv.compat                --------------------------
	.section	.nv.compat,"",@"SHT_CUDA_COMPAT_INFO"
	.align	4
        /*0000*/ 	.byte	0x02, 0x09, 0x00, 0x00, 0x02, 0x02, 0x01, 0x00, 0x02, 0x05, 0x05, 0x00, 0x03, 0x07, 0x01, 0x01
        /*0010*/ 	.byte	0x02, 0x03, 0x00, 0x00, 0x02, 0x06, 0x01, 0x00, 0x04, 0x0b, 0x08, 0x00, 0x01, 0x00, 0x00, 0x00
        /*0020*/ 	.byte	0x00, 0x00, 0x00, 0x00


//--------------------- .nv.info.cos_backward     --------------------------
	.section	.nv.info.cos_backward,"",@"SHT_CUDA_INFO"
	.sectionflags	@""
	.align	4


	//----- nvinfo : EIATTR_CUDA_API_VERSION
	.align		4
        /*0000*/ 	.byte	0x04, 0x37
        /*0002*/ 	.short	(.L_14 - .L_13)
.L_13:
        /*0004*/ 	.word	0x00000082


	//----- nvinfo : EIATTR_KPARAM_INFO
	.align		4
.L_14:
        /*0008*/ 	.byte	0x04, 0x17
        /*000a*/ 	.short	(.L_16 - .L_15)
.L_15:
        /*000c*/ 	.word	0x00000000
        /*0010*/ 	.short	0x0004
        /*0012*/ 	.short	0x0020
        /*0014*/ 	.byte	0x00, 0xf5, 0x21, 0x00


	//----- nvinfo : EIATTR_KPARAM_INFO
	.align		4
.L_16:
        /*0018*/ 	.byte	0x04, 0x17
        /*001a*/ 	.short	(.L_18 - .L_17)
.L_17:
        /*001c*/ 	.word	0x00000000
        /*0020*/ 	.short	0x0003
        /*0022*/ 	.short	0x0018
        /*0024*/ 	.byte	0x00, 0xf5, 0x21, 0x00


	//----- nvinfo : EIATTR_KPARAM_INFO
	.align		4
.L_18:
        /*0028*/ 	.byte	0x04, 0x17
        /*002a*/ 	.short	(.L_20 - .L_19)
.L_19:
        /*002c*/ 	.word	0x00000000
        /*0030*/ 	.short	0x0002
        /*0032*/ 	.short	0x0010
        /*0034*/ 	.byte	0x00, 0xf5, 0x21, 0x00


	//----- nvinfo : EIATTR_KPARAM_INFO
	.align		4
.L_20:
        /*0038*/ 	.byte	0x04, 0x17
        /*003a*/ 	.short	(.L_22 - .L_21)
.L_21:
        /*003c*/ 	.word	0x00000000
        /*0040*/ 	.short	0x0001
        /*0042*/ 	.short	0x0008
        /*0044*/ 	.byte	0x00, 0xf0, 0x21, 0x00


	//----- nvinfo : EIATTR_KPARAM_INFO
	.align		4
.L_22:
        /*0048*/ 	.byte	0x04, 0x17
        /*004a*/ 	.short	(.L_24 - .L_23)
.L_23:
        /*004c*/ 	.word	0x00000000
        /*0050*/ 	.short	0x0000
        /*0052*/ 	.short	0x0000
        /*0054*/ 	.byte	0x00, 0xf0, 0x05, 0x00


	//----- nvinfo : EIATTR_SPARSE_MMA_MASK
	.align		4
.L_24:
        /*0058*/ 	.byte	0x03, 0x50
        /*005a*/ 	.short	0x0000


	//----- nvinfo : EIATTR_MAXREG_COUNT
	.align		4
        /*005c*/ 	.byte	0x03, 0x1b
        /*005e*/ 	.short	0x00ff


	//----- nvinfo : EIATTR_MERCURY_ISA_VERSION
	.align		4
        /*0060*/ 	.byte	0x03, 0x5f
        /*0062*/ 	.short	0x0101


	//----- nvinfo : EIATTR_VRC_CTA_INIT_COUNT
	.align		4
        /*0064*/ 	.byte	0x02, 0x4a
	.zero		1
	.zero		1


	//----- nvinfo : EIATTR_EXIT_INSTR_OFFSETS
	.align		4
        /*0068*/ 	.byte	0x04, 0x1c
        /*006a*/ 	.short	(.L_26 - .L_25)


	//   ....[0]....
.L_25:
        /*006c*/ 	.word	0x00000080


	//   ....[1]....
        /*0070*/ 	.word	0x00000950


	//----- nvinfo : EIATTR_CRS_STACK_SIZE
	.align		4
.L_26:
        /*0074*/ 	.byte	0x04, 0x1e
        /*0076*/ 	.short	(.L_28 - .L_27)
.L_27:
        /*0078*/ 	.word	0x00000000


	//----- nvinfo : EIATTR_CBANK_PARAM_SIZE
	.align		4
.L_28:
        /*007c*/ 	.byte	0x03, 0x19
        /*007e*/ 	.short	0x0028


	//----- nvinfo : EIATTR_PARAM_CBANK
	.align		4
        /*0080*/ 	.byte	0x04, 0x0a
        /*0082*/ 	.short	(.L_30 - .L_29)
	.align		4
.L_29:
        /*0084*/ 	.word	index@(.nv.constant0.cos_backward)
        /*0088*/ 	.short	0x0380
        /*008a*/ 	.short	0x0028


	//----- nvinfo : EIATTR_SW_WAR
	.align		4
.L_30:
        /*008c*/ 	.byte	0x04, 0x36
        /*008e*/ 	.short	(.L_32 - .L_31)
.L_31:
        /*0090*/ 	.word	0x00000008
.L_32:


//--------------------- .nv.info.cos_forward      --------------------------
	.section	.nv.info.cos_forward,"",@"SHT_CUDA_INFO"
	.sectionflags	@""
	.align	4


	//----- nvinfo : EIATTR_CUDA_API_VERSION
	.align		4
        /*0000*/ 	.byte	0x04, 0x37
        /*0002*/ 	.short	(.L_34 - .L_33)
.L_33:
        /*0004*/ 	.word	0x00000082


	//----- nvinfo : EIATTR_KPARAM_INFO
	.align		4
.L_34:
        /*0008*/ 	.byte	0x04, 0x17
        /*000a*/ 	.short	(.L_36 - .L_35)
.L_35:
        /*000c*/ 	.word	0x00000000
        /*0010*/ 	.short	0x0003
        /*0012*/ 	.short	0x0018
        /*0014*/ 	.byte	0x00, 0xf5, 0x21, 0x00


	//----- nvinfo : EIATTR_KPARAM_INFO
	.align		4
.L_36:
        /*0018*/ 	.byte	0x04, 0x17
        /*001a*/ 	.short	(.L_38 - .L_37)
.L_37:
        /*001c*/ 	.word	0x00000000
        /*0020*/ 	.short	0x0002
        /*0022*/ 	.short	0x0010
        /*0024*/ 	.byte	0x00, 0xf5, 0x21, 0x00


	//----- nvinfo : EIATTR_KPARAM_INFO
	.align		4
.L_38:
        /*0028*/ 	.byte	0x04, 0x17
        /*002a*/ 	.short	(.L_40 - .L_39)
.L_39:
        /*002c*/ 	.word	0x00000000
        /*0030*/ 	.short	0x0001
        /*0032*/ 	.short	0x0008
        /*0034*/ 	.byte	0x00, 0xf0, 0x21, 0x00


	//----- nvinfo : EIATTR_KPARAM_INFO
	.align		4
.L_40:
        /*0038*/ 	.byte	0x04, 0x17
        /*003a*/ 	.short	(.L_42 - .L_41)
.L_41:
        /*003c*/ 	.word	0x00000000
        /*0040*/ 	.short	0x0000
        /*0042*/ 	.short	0x0000
        /*0044*/ 	.byte	0x00, 0xf0, 0x05, 0x00


	//----- nvinfo : EIATTR_SPARSE_MMA_MASK
	.align		4
.L_42:
        /*0048*/ 	.byte	0x03, 0x50
        /*004a*/ 	.short	0x0000


	//----- nvinfo : EIATTR_MAXREG_COUNT
	.align		4
        /*004c*/ 	.byte	0x03, 0x1b
        /*004e*/ 	.short	0x00ff


	//----- nvinfo : EIATTR_MERCURY_ISA_VERSION
	.align		4
        /*0050*/ 	.byte	0x03, 0x5f
        /*0052*/ 	.short	0x0101


	//----- nvinfo : EIATTR_VRC_CTA_INIT_COUNT
	.align		4
        /*0054*/ 	.byte	0x02, 0x4a
	.zero		1
	.zero		1


	//----- nvinfo : EIATTR_EXIT_INSTR_OFFSETS
	.align		4
        /*0058*/ 	.byte	0x04, 0x1c
        /*005a*/ 	.short	(.L_44 - .L_43)


	//   ....[0]....
.L_43:
        /*005c*/ 	.word	0x00000080


	//   ....[1]....
        /*0060*/ 	.word	0x00000900


	//----- nvinfo : EIATTR_CRS_STACK_SIZE
	.align		4
.L_44:
        /*0064*/ 	.byte	0x04, 0x1e
        /*0066*/ 	.short	(.L_46 - .L_45)
.L_45:
        /*0068*/ 	.word	0x00000000


	//----- nvinfo : EIATTR_CBANK_PARAM_SIZE
	.align		4
.L_46:
        /*006c*/ 	.byte	0x03, 0x19
        /*006e*/ 	.short	0x0020


	//----- nvinfo : EIATTR_PARAM_CBANK
	.align		4
        /*0070*/ 	.byte	0x04, 0x0a
        /*0072*/ 	.short	(.L_48 - .L_47)
	.align		4
.L_47:
        /*0074*/ 	.word	index@(.nv.constant0.cos_forward)
        /*0078*/ 	.short	0x0380
        /*007a*/ 	.short	0x0020


	//----- nvinfo : EIATTR_SW_WAR
	.align		4
.L_48:
        /*007c*/ 	.byte	0x04, 0x36
        /*007e*/ 	.short	(.L_50 - .L_49)
.L_49:
        /*0080*/ 	.word	0x00000008
.L_50:


//--------------------- .nv.callgraph             --------------------------
	.section	.nv.callgraph,"",@"SHT_CUDA_CALLGRAPH"
	.align	4
	.sectionentsize	8
	.align		4
        /*0000*/ 	.word	0x00000000
	.align		4
        /*0004*/ 	.word	0xffffffff
	.align		4
        /*0008*/ 	.word	0x00000000
	.align		4
        /*000c*/ 	.word	0xfffffffe
	.align		4
        /*0010*/ 	.word	0x00000000
	.align		4
        /*0014*/ 	.word	0xfffffffd
	.align		4
        /*0018*/ 	.word	0x00000000
	.align		4
        /*001c*/ 	.word	0xfffffffc


//--------------------- .nv.constant4             --------------------------
	.section	.nv.constant4,"a",@progbits
	.align	8
	.align		8
.nv.constant4:
        /*0000*/ 	.dword	__cudart_i2opi_f


//--------------------- .text.cos_backward        --------------------------
	.section	.text.cos_backward,"ax",@progbits
	.align	128
        .global         cos_backward
        .type           cos_backward,@function
        .size           cos_backward,(.L_x_12 - cos_backward)
        .other          cos_backward,@"STO_CUDA_ENTRY STV_DEFAULT"
cos_backward:
.text.cos_backward:
[----:B------:R-:W-:Y:S01]  /*0000*/  LDC R1, c[0x0][0x37c] ;  /* 0x0000df00ff017b82 */ /* 0x000fe20000000800 */
[----:B------:R-:W0:Y:S07]  /*0010*/  S2R R3, SR_TID.X ;  /* 0x0000000000037919 */ /* 0x000e2e0000002100 */
[----:B------:R-:W0:Y:S01]  /*0020*/  S2UR UR4, SR_CTAID.X ;  /* 0x00000000000479c3 */ /* 0x000e220000002500 */
[----:B------:R-:W1:Y:S07]  /*0030*/  LDCU.64 UR6, c[0x0][0x388] ;  /* 0x00007100ff0677ac */ /* 0x000e6e0008000a00 */
[----:B------:R-:W0:Y:S02]  /*0040*/  LDC R0, c[0x0][0x360] ;  /* 0x0000d800ff007b82 */ /* 0x000e240000000800 */
[----:B0-----:R-:W-:-:S05]  /*0050*/  IMAD R0, R0, UR4, R3 ;  /* 0x0000000400007c24 */ /* 0x001fca000f8e0203 */
[----:B-1----:R-:W-:-:S04]  /*0060*/  ISETP.GE.U32.AND P0, PT, R0, UR6, PT ;  /* 0x0000000600007c0c */ /* 0x002fc8000bf06070 */
[----:B------:R-:W-:-:S13]  /*0070*/  ISETP.GE.U32.AND.EX P0, PT, RZ, UR7, PT, P0 ;  /* 0x00000007ff007c0c */ /* 0x000fda000bf06100 */
[----:B------:R-:W-:Y:S05]  /*0080*/  @P0 EXIT ;  /* 0x000000000000094d */ /* 0x000fea0003800000 */
[----:B------:R-:W0:Y:S01]  /*0090*/  LDCU.64 UR4, c[0x0][0x390] ;  /* 0x00007200ff0477ac */ /* 0x000e220008000a00 */
[----:B------:R-:W-:Y:S01]  /*00a0*/  IMAD.SHL.U32 R2, R0, 0x4, RZ ;  /* 0x0000000400027824 */ /* 0x000fe200078e00ff */
[----:B------:R-:W-:Y:S01]  /*00b0*/  SHF.R.U32.HI R0, RZ, 0x1e, R0 ;  /* 0x0000001eff007819 */ /* 0x000fe20000011600 */
[----:B------:R-:W1:Y:S03]  /*00c0*/  LDCU.64 UR6, c[0x0][0x358] ;  /* 0x00006b00ff0677ac */ /* 0x000e660008000a00 */
[----:B0-----:R-:W-:-:S04]  /*00d0*/  IADD3 R4, P0, PT, R2, UR4, RZ ;  /* 0x0000000402047c10 */ /* 0x001fc8000ff1e0ff */
[----:B------:R-:W-:-:S05]  /*00e0*/  IADD3.X R5, PT, PT, R0, UR5, RZ, P0, !PT ;  /* 0x0000000500057c10 */ /* 0x000fca00087fe4ff */
[----:B-1----:R-:W2:Y:S01]  /*00f0*/  LDG.E R3, desc[UR6][R4.64] ;  /* 0x0000000604037981 */ /* 0x002ea2000c1e1900 */
[----:B------:R-:W-:Y:S01]  /*0100*/  BSSY.RECONVERGENT B0, `(.L_x_0) ;  /* 0x0000069000007945 */ /* 0x000fe20003800200 */
[C---:B--2---:R-:W-:Y:S01]  /*0110*/  FMUL R6, R3.reuse, 0.63661974668502807617 ;  /* 0x3f22f98303067820 */ /* 0x044fe20000400000 */
[----:B------:R-:W-:-:S03]  /*0120*/  FSETP.GE.AND P0, PT, |R3|, 105615, PT ;  /* 0x47ce47800300780b */ /* 0x000fc60003f06200 */
[----:B------:R-:W0:Y:S02]  /*0130*/  F2I.NTZ R9, R6 ;  /* 0x0000000600097305 */ /* 0x000e240000203100 */
[----:B0-----:R-:W-:-:S05]  /*0140*/  I2FP.F32.S32 R8, R9 ;  /* 0x0000000900087245 */ /* 0x001fca0000201400 */
[----:B------:R-:W-:-:S04]  /*0150*/  FFMA R7, R8, -1.5707962512969970703, R3 ;  /* 0xbfc90fda08077823 */ /* 0x000fc80000000003 */
[----:B------:R-:W-:-:S04]  /*0160*/  FFMA R7, R8, -7.5497894158615963534e-08, R7 ;  /* 0xb3a2216808077823 */ /* 0x000fc80000000007 */
[----:B------:R-:W-:Y:S01]  /*0170*/  FFMA R7, R8, -5.3903029534742383927e-15, R7 ;  /* 0xa7c234c508077823 */ /* 0x000fe20000000007 */
[----:B------:R-:W-:Y:S06]  /*0180*/  @!P0 BRA `(.L_x_1) ;  /* 0x0000000400808947 */ /* 0x000fec0003800000 */
[----:B------:R-:W-:-:S13]  /*0190*/  FSETP.NEU.AND P0, PT, |R3|, +INF , PT ;  /* 0x7f8000000300780b */ /* 0x000fda0003f0d200 */
[----:B------:R-:W-:Y:S01]  /*01a0*/  @!P0 FMUL R7, RZ, R3 ;  /* 0x00000003ff078220 */ /* 0x000fe20000400000 */
[----:B------:R-:W-:Y:S01]  /*01b0*/  @!P0 IMAD.MOV.U32 R9, RZ, RZ, RZ ;  /* 0x000000ffff098224 */ /* 0x000fe200078e00ff */
[----:B------:R-:W-:Y:S06]  /*01c0*/  @!P0 BRA `(.L_x_1) ;  /* 0x0000000400708947 */ /* 0x000fec0003800000 */
[----:B------:R-:W-:Y:S01]  /*01d0*/  IMAD.SHL.U32 R5, R3, 0x100, RZ ;  /* 0x0000010003057824 */ /* 0x000fe200078e00ff */
[----:B------:R-:W0:Y:S01]  /*01e0*/  LDCU.64 UR8, c[0x4][URZ] ;  /* 0x01000000ff0877ac */ /* 0x000e220008000a00 */
[----:B------:R-:W-:Y:S02]  /*01f0*/  IMAD.MOV.U32 R4, RZ, RZ, RZ ;  /* 0x000000ffff047224 */ /* 0x000fe400078e00ff */
[----:B------:R-:W-:Y:S01]  /*0200*/  IMAD.MOV.U32 R16, RZ, RZ, RZ ;  /* 0x000000ffff107224 */ /* 0x000fe200078e00ff */
[----:B------:R-:W-:Y:S01]  /*0210*/  LOP3.LUT R5, R5, 0x80000000, RZ, 0xfc, !PT ;  /* 0x8000000005057812 */ /* 0x000fe200078efcff */
[----:B------:R-:W-:Y:S01]  /*0220*/  UMOV UR5, URZ ;  /* 0x000000ff00057c82 */ /* 0x000fe20008000000 */
[----:B------:R-:W-:-:S05]  /*0230*/  UMOV UR4, URZ ;  /* 0x000000ff00047c82 */ /* 0x000fca0008000000 */
.L_x_2:
[----:B0-----:R-:W-:Y:S02]  /*0240*/  IMAD.U32 R8, RZ, RZ, UR8 ;  /* 0x00000008ff087e24 */ /* 0x001fe4000f8e00ff */
[----:B------:R-:W-:-:S05]  /*0250*/  IMAD.U32 R9, RZ, RZ, UR9 ;  /* 0x00000009ff097e24 */ /* 0x000fca000f8e00ff */
[----:B------:R-:W2:Y:S01]  /*0260*/  LDG.E.CONSTANT R6, desc[UR6][R8.64] ;  /* 0x0000000608067981 */ /* 0x000ea2000c1e9900 */
[----:B------:R-:W-:Y:S01]  /*0270*/  UIADD3 UR4, UPT, UPT, UR4, 0x1, URZ ;  /* 0x0000000104047890 */ /* 0x000fe2000fffe0ff */
[C---:B------:R-:W-:Y:S01]  /*0280*/  ISETP.EQ.AND P0, PT, R16.reuse, RZ, PT ;  /* 0x000000ff1000720c */ /* 0x040fe20003f02270 */
[----:B------:R-:W-:Y:S01]  /*0290*/  UIADD3 UR8, UP1, UPT, UR8, 0x4, URZ ;  /* 0x0000000408087890 */ /* 0x000fe2000ff3e0ff */
[C---:B------:R-:W-:Y:S01]  /*02a0*/  ISETP.EQ.AND P1, PT, R16.reuse, 0x4, PT ;  /* 0x000000041000780c */ /* 0x040fe20003f22270 */
[----:B------:R-:W-:Y:S01]  /*02b0*/  UISETP.NE.AND UP0, UPT, UR4, 0x6, UPT ;  /* 0x000000060400788c */ /* 0x000fe2000bf05270 */
[C---:B------:R-:W-:Y:S01]  /*02c0*/  ISETP.EQ.AND P2, PT, R16.reuse, 0x8, PT ;  /* 0x000000081000780c */ /* 0x040fe20003f42270 */
[----:B------:R-:W-:Y:S01]  /*02d0*/  UIADD3.X UR9, UPT, UPT, URZ, UR9, URZ, UP1, !UPT ;  /* 0x00000009ff097290 */ /* 0x000fe20008ffe4ff */
[C---:B------:R-:W-:Y:S02]  /*02e0*/  ISETP.EQ.AND P3, PT, R16.reuse, 0xc, PT ;  /* 0x0000000c1000780c */ /* 0x040fe40003f62270 */
[----:B------:R-:W-:-:S02]  /*02f0*/  ISETP.EQ.AND P4, PT, R16, 0x10, PT ;  /* 0x000000101000780c */ /* 0x000fc40003f82270 */
[C---:B------:R-:W-:Y:S01]  /*0300*/  ISETP.EQ.AND P5, PT, R16.reuse, 0x14, PT ;  /* 0x000000141000780c */ /* 0x040fe20003fa2270 */
[----:B------:R-:W-:Y:S02]  /*0310*/  VIADD R16, R16, 0x4 ;  /* 0x0000000410107836 */ /* 0x000fe40000000000 */
[----:B--2---:R-:W-:-:S03]  /*0320*/  IMAD.WIDE.U32 R6, R6, R5, RZ ;  /* 0x0000000506067225 */ /* 0x004fc600078e00ff */
[----:B------:R-:W-:-:S04]  /*0330*/  IADD3 R6, P6, PT, R6, R4, RZ ;  /* 0x0000000406067210 */ /* 0x000fc80007fde0ff */
[----:B------:R-:W-:Y:S01]  /*0340*/  IADD3.X R4, PT, PT, R7, UR5, RZ, P6, !PT ;  /* 0x0000000507047c10 */ /* 0x000fe2000b7fe4ff */
[--C-:B------:R-:W-:Y:S01]  /*0350*/  @P0 IMAD.MOV.U32 R10, RZ, RZ, R6.reuse ;  /* 0x000000ffff0a0224 */ /* 0x100fe200078e0006 */
[----:B------:R-:W-:Y:S01]  /*0360*/  @P4 MOV R14, R6 ;  /* 0x00000006000e4202 */ /* 0x000fe20000000f00 */
[--C-:B------:R-:W-:Y:S02]  /*0370*/  @P1 IMAD.MOV.U32 R11, RZ, RZ, R6.reuse ;  /* 0x000000ffff0b1224 */ /* 0x100fe400078e0006 */
[--C-:B------:R-:W-:Y:S02]  /*0380*/  @P2 IMAD.MOV.U32 R12, RZ, RZ, R6.reuse ;  /* 0x000000ffff0c2224 */ /* 0x100fe400078e0006 */
[--C-:B------:R-:W-:Y:S02]  /*0390*/  @P3 IMAD.MOV.U32 R13, RZ, RZ, R6.reuse ;  /* 0x000000ffff0d3224 */ /* 0x100fe400078e0006 */
[----:B------:R-:W-:Y:S01]  /*03a0*/  @P5 IMAD.MOV.U32 R15, RZ, RZ, R6 ;  /* 0x000000ffff0f5224 */ /* 0x000fe200078e0006 */
[----:B------:R-:W-:Y:S06]  /*03b0*/  BRA.U UP0, `(.L_x_2) ;  /* 0xfffffffd00a07547 */ /* 0x000fec000b83ffff */
[----:B------:R-:W-:Y:S01]  /*03c0*/  SHF.R.U32.HI R5, RZ, 0x17, R3 ;  /* 0x00000017ff057819 */ /* 0x000fe20000011603 */
[----:B------:R-:W-:Y:S03]  /*03d0*/  BSSY.RECONVERGENT B1, `(.L_x_3) ;  /* 0x0000029000017945 */ /* 0x000fe60003800200 */
[C---:B------:R-:W-:Y:S02]  /*03e0*/  LOP3.LUT R6, R5.reuse, 0xe0, RZ, 0xc0, !PT ;  /* 0x000000e005067812 */ /* 0x040fe400078ec0ff */
[----:B------:R-:W-:-:S03]  /*03f0*/  LOP3.LUT P6, RZ, R5, 0x1f, RZ, 0xc0, !PT ;  /* 0x0000001f05ff7812 */ /* 0x000fc600078cc0ff */
[----:B------:R-:W-:-:S05]  /*0400*/  VIADD R6, R6, 0xffffff80 ;  /* 0xffffff8006067836 */ /* 0x000fca0000000000 */
[----:B------:R-:W-:-:S05]  /*0410*/  SHF.R.U32.HI R6, RZ, 0x5, R6 ;  /* 0x00000005ff067819 */ /* 0x000fca0000011606 */
[----:B------:R-:W-:-:S05]  /*0420*/  IMAD.U32 R9, R6, -0x4, RZ ;  /* 0xfffffffc06097824 */ /* 0x000fca00078e00ff */
[C---:B------:R-:W-:Y:S02]  /*0430*/  ISETP.EQ.AND P3, PT, R9.reuse, -0x18, PT ;  /* 0xffffffe80900780c */ /* 0x040fe40003f62270 */
[C---:B------:R-:W-:Y:S02]  /*0440*/  ISETP.EQ.AND P4, PT, R9.reuse, -0x14, PT ;  /* 0xffffffec0900780c */ /* 0x040fe40003f82270 */
[C---:B------:R-:W-:Y:S02]  /*0450*/  ISETP.EQ.AND P2, PT, R9.reuse, -0x10, PT ;  /* 0xfffffff00900780c */ /* 0x040fe40003f42270 */
[C---:B------:R-:W-:Y:S02]  /*0460*/  ISETP.EQ.AND P1, PT, R9.reuse, -0xc, PT ;  /* 0xfffffff40900780c */ /* 0x040fe40003f22270 */
[C---:B------:R-:W-:Y:S02]  /*0470*/  ISETP.EQ.AND P0, PT, R9.reuse, -0x8, PT ;  /* 0xfffffff80900780c */ /* 0x040fe40003f02270 */
[----:B------:R-:W-:-:S03]  /*0480*/  ISETP.EQ.AND P5, PT, R9, RZ, PT ;  /* 0x000000ff0900720c */ /* 0x000fc60003fa2270 */
[--C-:B------:R-:W-:Y:S01]  /*0490*/  @P3 IMAD.MOV.U32 R6, RZ, RZ, R10.reuse ;  /* 0x000000ffff063224 */ /* 0x100fe200078e000a */
[C---:B------:R-:W-:Y:S01]  /*04a0*/  ISETP.EQ.AND P3, PT, R9.reuse, -0x4, PT ;  /* 0xfffffffc0900780c */ /* 0x040fe20003f62270 */
[----:B------:R-:W-:Y:S02]  /*04b0*/  @P4 IMAD.MOV.U32 R7, RZ, RZ, R10 ;  /* 0x000000ffff074224 */ /* 0x000fe400078e000a */
[--C-:B------:R-:W-:Y:S01]  /*04c0*/  @P4 IMAD.MOV.U32 R6, RZ, RZ, R11.reuse ;  /* 0x000000ffff064224 */ /* 0x100fe200078e000b */
[----:B------:R-:W-:Y:S01]  /*04d0*/  ISETP.EQ.AND P4, PT, R9, 0x4, PT ;  /* 0x000000040900780c */ /* 0x000fe20003f82270 */
[----:B------:R-:W-:Y:S01]  /*04e0*/  @P2 IMAD.MOV.U32 R7, RZ, RZ, R11 ;  /* 0x000000ffff072224 */ /* 0x000fe200078e000b */
[----:B------:R-:W-:Y:S01]  /*04f0*/  @P2 MOV R6, R12 ;  /* 0x0000000c00062202 */ /* 0x000fe20000000f00 */
[----:B------:R-:W-:Y:S02]  /*0500*/  @P1 IMAD.MOV.U32 R6, RZ, RZ, R13 ;  /* 0x000000ffff061224 */ /* 0x000fe400078e000d */
[----:B------:R-:W-:-:S02]  /*0510*/  @P0 IMAD.MOV.U32 R6, RZ, RZ, R14 ;  /* 0x000000ffff060224 */ /* 0x000fc400078e000e */
[----:B------:R-:W-:Y:S02]  /*0520*/  @P1 IMAD.MOV.U32 R7, RZ, RZ, R12 ;  /* 0x000000ffff071224 */ /* 0x000fe400078e000c */
[----:B------:R-:W-:Y:S02]  /*0530*/  @P3 IMAD.MOV.U32 R6, RZ, RZ, R15 ;  /* 0x000000ffff063224 */ /* 0x000fe400078e000f */
[----:B------:R-:W-:Y:S02]  /*0540*/  @P5 IMAD.MOV.U32 R6, RZ, RZ, R4 ;  /* 0x000000ffff065224 */ /* 0x000fe400078e0004 */
[----:B------:R-:W-:Y:S02]  /*0550*/  @P0 IMAD.MOV.U32 R7, RZ, RZ, R13 ;  /* 0x000000ffff070224 */ /* 0x000fe400078e000d */
[----:B------:R-:W-:Y:S02]  /*0560*/  @P3 IMAD.MOV.U32 R7, RZ, RZ, R14 ;  /* 0x000000ffff073224 */ /* 0x000fe400078e000e */
[----:B------:R-:W-:Y:S01]  /*0570*/  @P5 IMAD.MOV.U32 R7, RZ, RZ, R15 ;  /* 0x000000ffff075224 */ /* 0x000fe200078e000f */
[----:B------:R-:W-:Y:S01]  /*0580*/  @P4 MOV R7, R4 ;  /* 0x0000000400074202 */ /* 0x000fe20000000f00 */
[----:B------:R-:W-:Y:S01]  /*0590*/  IMAD.MOV.U32 R8, RZ, RZ, R6 ;  /* 0x000000ffff087224 */ /* 0x000fe200078e0006 */
[----:B------:R-:W-:Y:S06]  /*05a0*/  @!P6 BRA `(.L_x_4) ;  /* 0x00000000002ce947 */ /* 0x000fec0003800000 */
[----:B------:R-:W-:Y:S01]  /*05b0*/  @P2 IMAD.MOV.U32 R6, RZ, RZ, R10 ;  /* 0x000000ffff062224 */ /* 0x000fe200078e000a */
[----:B------:R-:W-:Y:S01]  /*05c0*/  LOP3.LUT R5, R5, 0x1f, RZ, 0xc0, !PT ;  /* 0x0000001f05057812 */ /* 0x000fe200078ec0ff */
[----:B------:R-:W-:Y:S02]  /*05d0*/  @P1 IMAD.MOV.U32 R6, RZ, RZ, R11 ;  /* 0x000000ffff061224 */ /* 0x000fe400078e000b */
[----:B------:R-:W-:Y:S01]  /*05e0*/  @P0 IMAD.MOV.U32 R6, RZ, RZ, R12 ;  /* 0x000000ffff060224 */ /* 0x000fe200078e000c */
[----:B------:R-:W-:Y:S01]  /*05f0*/  ISETP.EQ.AND P0, PT, R9, 0x8, PT ;  /* 0x000000080900780c */ /* 0x000fe20003f02270 */
[----:B------:R-:W-:Y:S01]  /*0600*/  @P3 IMAD.MOV.U32 R6, RZ, RZ, R13 ;  /* 0x000000ffff063224 */ /* 0x000fe200078e000d */
[----:B------:R-:W-:Y:S01]  /*0610*/  SHF.L.W.U32.HI R8, R7, R5, R8 ;  /* 0x0000000507087219 */ /* 0x000fe20000010e08 */
[----:B------:R-:W-:Y:S02]  /*0620*/  @P5 IMAD.MOV.U32 R6, RZ, RZ, R14 ;  /* 0x000000ffff065224 */ /* 0x000fe400078e000e */
[----:B------:R-:W-:-:S08]  /*0630*/  @P4 IMAD.MOV.U32 R6, RZ, RZ, R15 ;  /* 0x000000ffff064224 */ /* 0x000fd000078e000f */
[----:B------:R-:W-:-:S04]  /*0640*/  @P0 MOV R6, R4 ;  /* 0x0000000400060202 */ /* 0x000fc80000000f00 */
[----:B------:R-:W-:-:S07]  /*0650*/  SHF.L.W.U32.HI R7, R6, R5, R7 ;  /* 0x0000000506077219 */ /* 0x000fce0000010e07 */
.L_x_4:
[----:B------:R-:W-:Y:S05]  /*0660*/  BSYNC.RECONVERGENT B1 ;  /* 0x0000000000017941 */ /* 0x000fea0003800200 */
.L_x_3:
[C---:B------:R-:W-:Y:S01]  /*0670*/  SHF.L.W.U32.HI R9, R7.reuse, 0x2, R8 ;  /* 0x0000000207097819 */ /* 0x040fe20000010e08 */
[----:B------:R-:W-:Y:S01]  /*0680*/  IMAD.SHL.U32 R7, R7, 0x4, RZ ;  /* 0x0000000407077824 */ /* 0x000fe200078e00ff */
[----:B------:R-:W-:Y:S01]  /*0690*/  UMOV UR4, 0x54442d19 ;  /* 0x54442d1900047882 */ /* 0x000fe20000000000 */
[----:B------:R-:W-:Y:S01]  /*06a0*/  UMOV UR5, 0x3bf921fb ;  /* 0x3bf921fb00057882 */ /* 0x000fe20000000000 */
[----:B------:R-:W-:Y:S02]  /*06b0*/  SHF.R.S32.HI R4, RZ, 0x1f, R9 ;  /* 0x0000001fff047819 */ /* 0x000fe40000011409 */
[----:B------:R-:W-:Y:S02]  /*06c0*/  ISETP.GE.AND P0, PT, R3, RZ, PT ;  /* 0x000000ff0300720c */ /* 0x000fe40003f06270 */
[C---:B------:R-:W-:Y:S02]  /*06d0*/  LOP3.LUT R6, R4.reuse, R7, RZ, 0x3c, !PT ;  /* 0x0000000704067212 */ /* 0x040fe400078e3cff */
[----:B------:R-:W-:-:S02]  /*06e0*/  LOP3.LUT R7, R4, R9, RZ, 0x3c, !PT ;  /* 0x0000000904077212 */ /* 0x000fc400078e3cff */
[----:B------:R-:W-:Y:S02]  /*06f0*/  SHF.R.U32.HI R8, RZ, 0x1e, R8 ;  /* 0x0000001eff087819 */ /* 0x000fe40000011608 */
[----:B------:R-:W0:Y:S01]  /*0700*/  I2F.F64.S64 R4, R6 ;  /* 0x0000000600047312 */ /* 0x000e220000301c00 */
[C---:B------:R-:W-:Y:S02]  /*0710*/  LOP3.LUT R3, R9.reuse, R3, RZ, 0x3c, !PT ;  /* 0x0000000309037212 */ /* 0x040fe400078e3cff */
[----:B------:R-:W-:Y:S02]  /*0720*/  LEA.HI R9, R9, R8, RZ, 0x1 ;  /* 0x0000000809097211 */ /* 0x000fe400078f08ff */
[----:B------:R-:W-:-:S03]  /*0730*/  ISETP.GE.AND P1, PT, R3, RZ, PT ;  /* 0x000000ff0300720c */ /* 0x000fc60003f26270 */
[----:B------:R-:W-:-:S04]  /*0740*/  IMAD.MOV R3, RZ, RZ, -R9 ;  /* 0x000000ffff037224 */ /* 0x000fc800078e0a09 */
[----:B------:R-:W-:Y:S01]  /*0750*/  @!P0 IMAD.MOV.U32 R9, RZ, RZ, R3 ;  /* 0x000000ffff098224 */ /* 0x000fe200078e0003 */
[----:B0-----:R-:W-:-:S10]  /*0760*/  DMUL R4, R4, UR4 ;  /* 0x0000000404047c28 */ /* 0x001fd40008000000 */
[----:B------:R-:W0:Y:S02]  /*0770*/  F2F.F32.F64 R4, R4 ;  /* 0x0000000400047310 */ /* 0x000e240000301000 */
[----:B0-----:R-:W-:-:S07]  /*0780*/  FSEL R7, -R4, R4, !P1 ;  /* 0x0000000404077208 */ /* 0x001fce0004800100 */
.L_x_1:
[----:B------:R-:W-:Y:S05]  /*0790*/  BSYNC.RECONVERGENT B0 ;  /* 0x0000000000007941 */ /* 0x000fea0003800200 */
.L_x_0:
[----:B------:R-:W0:Y:S01]  /*07a0*/  LDCU.64 UR4, c[0x0][0x3a0] ;  /* 0x00007400ff0477ac */ /* 0x000e220008000a00 */
[----:B------:R-:W1:Y:S01]  /*07b0*/  LDCU.64 UR8, c[0x0][0x398] ;  /* 0x00007300ff0877ac */ /* 0x000e620008000a00 */
[C---:B0-----:R-:W-:Y:S02]  /*07c0*/  IADD3 R4, P0, PT, R2.reuse, UR4, RZ ;  /* 0x0000000402047c10 */ /* 0x041fe4000ff1e0ff */
[----:B-1----:R-:W-:Y:S02]  /*07d0*/  IADD3 R2, P1, PT, R2, UR8, RZ ;  /* 0x0000000802027c10 */ /* 0x002fe4000ff3e0ff */
[C---:B------:R-:W-:Y:S02]  /*07e0*/  IADD3.X R5, PT, PT, R0.reuse, UR5, RZ, P0, !PT ;  /* 0x0000000500057c10 */ /* 0x040fe400087fe4ff */
[----:B------:R-:W-:-:S03]  /*07f0*/  IADD3.X R3, PT, PT, R0, UR9, RZ, P1, !PT ;  /* 0x0000000900037c10 */ /* 0x000fc60008ffe4ff */
[----:B------:R0:W2:Y:S04]  /*0800*/  LDG.E R13, desc[UR6][R4.64] ;  /* 0x00000006040d7981 */ /* 0x0000a8000c1e1900 */
[----:B------:R-:W2:Y:S01]  /*0810*/  LDG.E R15, desc[UR6][R2.64] ;  /* 0x00000006020f7981 */ /* 0x000ea2000c1e1900 */
[----:B------:R-:W-:Y:S01]  /*0820*/  LOP3.LUT R0, R9, 0x1, RZ, 0xc0, !PT ;  /* 0x0000000109007812 */ /* 0x000fe200078ec0ff */
[----:B------:R-:W-:Y:S02]  /*0830*/  IMAD.MOV.U32 R6, RZ, RZ, 0x37cbac00 ;  /* 0x37cbac00ff067424 */ /* 0x000fe400078e00ff */
[----:B------:R-:W-:Y:S01]  /*0840*/  FMUL R11, R7, R7 ;  /* 0x00000007070b7220 */ /* 0x000fe20000400000 */
[----:B------:R-:W-:Y:S01]  /*0850*/  IMAD.MOV.U32 R8, RZ, RZ, 0x3effffff ;  /* 0x3effffffff087424 */ /* 0x000fe200078e00ff */
[----:B------:R-:W-:Y:S01]  /*0860*/  ISETP.NE.U32.AND P0, PT, R0, 0x1, PT ;  /* 0x000000010000780c */ /* 0x000fe20003f05070 */
[----:B------:R-:W-:-:S02]  /*0870*/  IMAD.MOV.U32 R0, RZ, RZ, 0x3d2aaabb ;  /* 0x3d2aaabbff007424 */ /* 0x000fc400078e00ff */
[----:B------:R-:W-:Y:S01]  /*0880*/  FFMA R6, R11, R6, -0.0013887860113754868507 ;  /* 0xbab607ed0b067423 */ /* 0x000fe20000000006 */
[----:B------:R-:W-:Y:S02]  /*0890*/  LOP3.LUT P1, RZ, R9, 0x2, RZ, 0xc0, !PT ;  /* 0x0000000209ff7812 */ /* 0x000fe4000782c0ff */
[----:B0-----:R-:W-:Y:S02]  /*08a0*/  FSEL R5, -R8, -0.16666662693023681641, !P0 ;  /* 0xbe2aaaa808057808 */ /* 0x001fe40004000100 */
[----:B------:R-:W-:Y:S02]  /*08b0*/  FSEL R6, R6, -0.00019574658654164522886, !P0 ;  /* 0xb94d415306067808 */ /* 0x000fe40004000000 */
[----:B------:R-:W-:-:S05]  /*08c0*/  FSEL R0, R0, 0.0083327032625675201416, !P0 ;  /* 0x3c0885e400007808 */ /* 0x000fca0004000000 */
[----:B------:R-:W-:Y:S01]  /*08d0*/  FFMA R6, R11, R6, R0 ;  /* 0x000000060b067223 */ /* 0x000fe20000000000 */
[----:B------:R-:W-:-:S03]  /*08e0*/  FSEL R0, R7, 1, P0 ;  /* 0x3f80000007007808 */ /* 0x000fc60000000000 */
[C---:B------:R-:W-:Y:S02]  /*08f0*/  FFMA R5, R11.reuse, R6, R5 ;  /* 0x000000060b057223 */ /* 0x040fe40000000005 */
[----:B------:R-:W-:-:S04]  /*0900*/  FFMA R11, R11, R0, RZ ;  /* 0x000000000b0b7223 */ /* 0x000fc800000000ff */
[----:B------:R-:W-:-:S04]  /*0910*/  FFMA R0, R11, R5, R0 ;  /* 0x000000050b007223 */ /* 0x000fc80000000000 */
[----:B------:R-:W-:-:S04]  /*0920*/  @P1 FADD R0, RZ, -R0 ;  /* 0x80000000ff001221 */ /* 0x000fc80000000000 */
[----:B--2---:R-:W-:-:S05]  /*0930*/  FFMA R13, R0, -R13, R15 ;  /* 0x8000000d000d7223 */ /* 0x004fca000000000f */
[----:B------:R-:W-:Y:S01]  /*0940*/  STG.E desc[UR6][R2.64], R13 ;  /* 0x0000000d02007986 */ /* 0x000fe2000c101906 */
[----:B------:R-:W-:Y:S05]  /*0950*/  EXIT ;  /* 0x000000000000794d */ /* 0x000fea0003800000 */
.L_x_5:
[----:B------:R-:W-:-:S00]  /*0960*/  BRA `(.L_x_5) ;  /* 0xfffffffc00fc7947 */ /* 0x000fc0000383ffff */
[----:B------:R-:W-:-:S00]  /*0970*/  NOP ;  /* 0x0000000000007918 */ /* 0x000fc00000000000 */
        /* <DEDUP_REMOVED lines=8> */
.L_x_12:


//--------------------- .text.cos_forward         --------------------------
	.section	.text.cos_forward,"ax",@progbits
	.align	128
        .global         cos_forward
        .type           cos_forward,@function
        .size           cos_forward,(.L_x_13 - cos_forward)
        .other          cos_forward,@"STO_CUDA_ENTRY STV_DEFAULT"
cos_forward:
.text.cos_forward:
        /* <DEDUP_REMOVED lines=36> */
.L_x_8:
        /* <DEDUP_REMOVED lines=37> */
[----:B------:R-:W-:Y:S01]  /*0490*/  @P3 IMAD.MOV.U32 R6, RZ, RZ, R10 ;  /* 0x000000ffff063224 */ /* 0x000fe200078e000a */
[C---:B------:R-:W-:Y:S01]  /*04a0*/  ISETP.EQ.AND P3, PT, R9.reuse, -0x4, PT ;  /* 0xfffffffc0900780c */ /* 0x040fe20003f62270 */
[----:B------:R-:W-:Y:S01]  /*04b0*/  @P4 IMAD.MOV.U32 R6, RZ, RZ, R11 ;  /* 0x000000ffff064224 */ /* 0x000fe200078e000b */
[----:B------:R-:W-:Y:S01]  /*04c0*/  @P4 MOV R7, R10 ;  /* 0x0000000a00074202 */ /* 0x000fe20000000f00 */
[----:B------:R-:W-:Y:S01]  /*04d0*/  @P2 IMAD.MOV.U32 R6, RZ, RZ, R12 ;  /* 0x000000ffff062224 */ /* 0x000fe200078e000c */
[----:B------:R-:W-:Y:S01]  /*04e0*/  ISETP.EQ.AND P4, PT, R9, 0x4, PT ;  /* 0x000000040900780c */ /* 0x000fe20003f82270 */
[----:B------:R-:W-:Y:S02]  /*04f0*/  @P1 IMAD.MOV.U32 R6, RZ, RZ, R13 ;  /* 0x000000ffff061224 */ /* 0x000fe400078e000d */
[----:B------:R-:W-:Y:S02]  /*0500*/  @P0 IMAD.MOV.U32 R6, RZ, RZ, R14 ;  /* 0x000000ffff060224 */ /* 0x000fe400078e000e */
[----:B------:R-:W-:-:S02]  /*0510*/  @P2 IMAD.MOV.U32 R7, RZ, RZ, R11 ;  /* 0x000000ffff072224 */ /* 0x000fc400078e000b */
[----:B------:R-:W-:Y:S02]  /*0520*/  @P1 IMAD.MOV.U32 R7, RZ, RZ, R12 ;  /* 0x000000ffff071224 */ /* 0x000fe400078e000c */
[----:B------:R-:W-:Y:S02]  /*0530*/  @P3 IMAD.MOV.U32 R6, RZ, RZ, R15 ;  /* 0x000000ffff063224 */ /* 0x000fe400078e000f */
[--C-:B------:R-:W-:Y:S02]  /*0540*/  @P5 IMAD.MOV.U32 R6, RZ, RZ, R4.reuse ;  /* 0x000000ffff065224 */ /* 0x100fe400078e0004 */
[----:B------:R-:W-:Y:S01]  /*0550*/  @P0 IMAD.MOV.U32 R7, RZ, RZ, R13 ;  /* 0x000000ffff070224 */ /* 0x000fe200078e000d */
[----:B------:R-:W-:Y:S01]  /*0560*/  @P3 MOV R7, R14 ;  /* 0x0000000e00073202 */ /* 0x000fe20000000f00 */
[----:B------:R-:W-:Y:S02]  /*0570*/  @P5 IMAD.MOV.U32 R7, RZ, RZ, R15 ;  /* 0x000000ffff075224 */ /* 0x000fe400078e000f */
[----:B------:R-:W-:-:S02]  /*0580*/  @P4 IMAD.MOV.U32 R7, RZ, RZ, R4 ;  /* 0x000000ffff074224 */ /* 0x000fc400078e0004 */
[----:B------:R-:W-:Y:S01]  /*0590*/  IMAD.MOV.U32 R8, RZ, RZ, R6 ;  /* 0x000000ffff087224 */ /* 0x000fe200078e0006 */
[----:B------:R-:W-:Y:S06]  /*05a0*/  @!P6 BRA `(.L_x_10) ;  /* 0x00000000002ce947 */ /* 0x000fec0003800000 */
[----:B------:R-:W-:Y:S01]  /*05b0*/  @P2 IMAD.MOV.U32 R6, RZ, RZ, R10 ;  /* 0x000000ffff062224 */ /* 0x000fe200078e000a */
[----:B------:R-:W-:Y:S01]  /*05c0*/  @P1 MOV R6, R11 ;  /* 0x0000000b00061202 */ /* 0x000fe20000000f00 */
[----:B------:R-:W-:Y:S01]  /*05d0*/  @P0 IMAD.MOV.U32 R6, RZ, RZ, R12 ;  /* 0x000000ffff060224 */ /* 0x000fe200078e000c */
[----:B------:R-:W-:Y:S01]  /*05e0*/  ISETP.EQ.AND P0, PT, R9, 0x8, PT ;  /* 0x000000080900780c */ /* 0x000fe20003f02270 */
[----:B------:R-:W-:Y:S01]  /*05f0*/  @P3 IMAD.MOV.U32 R6, RZ, RZ, R13 ;  /* 0x000000ffff063224 */ /* 0x000fe200078e000d */
[----:B------:R-:W-:Y:S01]  /*0600*/  LOP3.LUT R5, R5, 0x1f, RZ, 0xc0, !PT ;  /* 0x0000001f05057812 */ /* 0x000fe200078ec0ff */
[----:B------:R-:W-:Y:S02]  /*0610*/  @P5 IMAD.MOV.U32 R6, RZ, RZ, R14 ;  /* 0x000000ffff065224 */ /* 0x000fe400078e000e */
[----:B------:R-:W-:Y:S01]  /*0620*/  @P4 IMAD.MOV.U32 R6, RZ, RZ, R15 ;  /* 0x000000ffff064224 */ /* 0x000fe200078e000f */
[----:B------:R-:W-:-:S07]  /*0630*/  SHF.L.W.U32.HI R8, R7, R5, R8 ;  /* 0x0000000507087219 */ /* 0x000fce0000010e08 */
[----:B------:R-:W-:-:S05]  /*0640*/  @P0 IMAD.MOV.U32 R6, RZ, RZ, R4 ;  /* 0x000000ffff060224 */ /* 0x000fca00078e0004 */
[----:B------:R-:W-:-:S07]  /*0650*/  SHF.L.W.U32.HI R7, R6, R5, R7 ;  /* 0x0000000506077219 */ /* 0x000fce0000010e07 */
.L_x_10:
[----:B------:R-:W-:Y:S05]  /*0660*/  BSYNC.RECONVERGENT B1 ;  /* 0x0000000000017941 */ /* 0x000fea0003800200 */
.L_x_9:
        /* <DEDUP_REMOVED lines=12> */
[----:B------:R-:W-:Y:S02]  /*0730*/  ISETP.GE.AND P1, PT, R0, RZ, PT ;  /* 0x000000ff0000720c */ /* 0x000fe40003f26270 */
[----:B------:R-:W-:-:S05]  /*0740*/  IADD3 R0, PT, PT, -R9, RZ, RZ ;  /* 0x000000ff09007210 */ /* 0x000fca0007ffe1ff */
[----:B------:R-:W-:Y:S01]  /*0750*/  @!P0 IMAD.MOV.U32 R9, RZ, RZ, R0 ;  /* 0x000000ffff098224 */ /* 0x000fe200078e0000 */
[----:B0-----:R-:W-:-:S10]  /*0760*/  DMUL R4, R4, UR4 ;  /* 0x0000000404047c28 */ /* 0x001fd40008000000 */
[----:B------:R-:W0:Y:S02]  /*0770*/  F2F.F32.F64 R4, R4 ;  /* 0x0000000400047310 */ /* 0x000e240000301000 */
[----:B0-----:R-:W-:-:S07]  /*0780*/  FSEL R7, -R4, R4, !P1 ;  /* 0x0000000404077208 */ /* 0x001fce0004800100 */
.L_x_7:
[----:B------:R-:W-:Y:S05]  /*0790*/  BSYNC.RECONVERGENT B0 ;  /* 0x0000000000007941 */ /* 0x000fea0003800200 */
.L_x_6:
[----:B------:R-:W-:Y:S01]  /*07a0*/  LOP3.LUT R4, R9, 0x1, RZ, 0xc0, !PT ;  /* 0x0000000109047812 */ /* 0x000fe200078ec0ff */
[----:B------:R-:W-:Y:S02]  /*07b0*/  IMAD.MOV.U32 R0, RZ, RZ, 0x37cbac00 ;  /* 0x37cbac00ff007424 */ /* 0x000fe400078e00ff */
[----:B------:R-:W-:Y:S01]  /*07c0*/  FMUL R5, R7, R7 ;  /* 0x0000000707057220 */ /* 0x000fe20000400000 */
[----:B------:R-:W0:Y:S01]  /*07d0*/  LDCU.64 UR4, c[0x0][0x398] ;  /* 0x00007300ff0477ac */ /* 0x000e220008000a00 */
[----:B------:R-:W-:Y:S01]  /*07e0*/  ISETP.NE.U32.AND P0, PT, R4, 0x1, PT ;  /* 0x000000010400780c */ /* 0x000fe20003f05070 */
[----:B------:R-:W-:Y:S02]  /*07f0*/  IMAD.MOV.U32 R4, RZ, RZ, 0x3c0885e4 ;  /* 0x3c0885e4ff047424 */ /* 0x000fe400078e00ff */
[----:B------:R-:W-:Y:S01]  /*0800*/  FFMA R0, R5, R0, -0.0013887860113754868507 ;  /* 0xbab607ed05007423 */ /* 0x000fe20000000000 */
[----:B------:R-:W-:Y:S02]  /*0810*/  VIADD R9, R9, 0x1 ;  /* 0x0000000109097836 */ /* 0x000fe40000000000 */
[----:B------:R-:W-:Y:S01]  /*0820*/  IMAD.MOV.U32 R6, RZ, RZ, 0x3e2aaaa8 ;  /* 0x3e2aaaa8ff067424 */ /* 0x000fe200078e00ff */
[----:B------:R-:W-:-:S02]  /*0830*/  FSEL R4, R4, 0.041666727513074874878, !P0 ;  /* 0x3d2aaabb04047808 */ /* 0x000fc40004000000 */
[----:B------:R-:W-:Y:S02]  /*0840*/  FSEL R0, R0, -0.00019574658654164522886, P0 ;  /* 0xb94d415300007808 */ /* 0x000fe40000000000 */
[----:B------:R-:W-:Y:S02]  /*0850*/  LOP3.LUT P1, RZ, R9, 0x2, RZ, 0xc0, !PT ;  /* 0x0000000209ff7812 */ /* 0x000fe4000782c0ff */
[----:B------:R-:W-:Y:S01]  /*0860*/  FSEL R9, -R6, -0.4999999701976776123, !P0 ;  /* 0xbeffffff06097808 */ /* 0x000fe20004000100 */
[----:B------:R-:W-:Y:S01]  /*0870*/  FFMA R4, R5, R0, R4 ;  /* 0x0000000005047223 */ /* 0x000fe20000000004 */
[----:B------:R-:W-:-:S03]  /*0880*/  FSEL R0, R7, 1, !P0 ;  /* 0x3f80000007007808 */ /* 0x000fc60004000000 */
[----:B------:R-:W-:Y:S01]  /*0890*/  FFMA R9, R5, R4, R9 ;  /* 0x0000000405097223 */ /* 0x000fe20000000009 */
[----:B0-----:R-:W-:Y:S01]  /*08a0*/  IADD3 R4, P0, PT, R3, UR4, RZ ;  /* 0x0000000403047c10 */ /* 0x001fe2000ff1e0ff */
[----:B------:R-:W-:-:S04]  /*08b0*/  FFMA R5, R5, R0, RZ ;  /* 0x0000000005057223 */ /* 0x000fc800000000ff */
[----:B------:R-:W-:Y:S01]  /*08c0*/  FFMA R9, R5, R9, R0 ;  /* 0x0000000905097223 */ /* 0x000fe20000000000 */
[----:B------:R-:W-:-:S03]  /*08d0*/  IADD3.X R5, PT, PT, R2, UR5, RZ, P0, !PT ;  /* 0x0000000502057c10 */ /* 0x000fc600087fe4ff */
[----:B------:R-:W-:-:S05]  /*08e0*/  @P1 FADD R9, RZ, -R9 ;  /* 0x80000009ff091221 */ /* 0x000fca0000000000 */
[----:B------:R-:W-:Y:S01]  /*08f0*/  STG.E desc[UR6][R4.64], R9 ;  /* 0x0000000904007986 */ /* 0x000fe2000c101906 */
[----:B------:R-:W-:Y:S05]  /*0900*/  EXIT ;  /* 0x000000000000794d */ /* 0x000fea0003800000 */
.L_x_11:
        /* <DEDUP_REMOVED lines=15> */
.L_x_13:


//--------------------- .nv.global.init           --------------------------
	.section	.nv.global.init,"aw",@progbits
	.align	4
.nv.global.init:
	.type		__cudart_i2opi_f,@object
	.size		__cudart_i2opi_f,(.L_0 - __cudart_i2opi_f)
__cudart_i2opi_f:
        /*0000*/ 	.byte	0x41, 0x90, 0x43, 0x3c, 0x99, 0x95, 0x62, 0xdb, 0xc0, 0xdd, 0x34, 0xf5, 0xd1, 0x57, 0x27, 0xfc
        /*0010*/ 	.byte	0x29, 0x15, 0x44, 0x4e, 0x6e, 0x83, 0xf9, 0xa2
.L_0:


//--------------------- .nv.shared.reserved.0     --------------------------
	.section	.nv.shared.reserved.0,"aw",@nobits
	.weak		__nv_reservedSMEM_offset_0_alias
	.size		__nv_reservedSMEM_offset_0_alias, 0, 64
	.other		__nv_reservedSMEM_offset_0_alias,@"STO_CUDA_RESERVED_SHARED STV_DEFAULT"
__nv_reservedSMEM_offset_0_alias:
	.zero		0
	.zero		64


//--------------------- .nv.constant0.cos_backward --------------------------
	.section	.nv.constant0.cos_backward,"a",@progbits
	.sectionflags	@""
	.align	4
.nv.constant0.cos_backward:
	.zero		936


//--------------------- .nv.constant0.cos_forward --------------------------
	.section	.nv.constant0.cos_forward,"a",@progbits
	.sectionflags	@""
	.align	4
.nv.constant0.cos_forward:
	.zero		928


//--------------------- SYMBOLS --------------------------

	.type		.nv.reservedSmem.offset0,@object
	.size		.nv.reservedSmem.offset0,0x4
